//
// Generated by NVIDIA NVVM Compiler
//
// Compiler Build ID: CL-36424714
// Cuda compilation tools, release 13.0, V13.0.88
// Based on NVVM 20.0.0
//

.version 9.0
.target sm_100
.address_size 64

	// .globl	_Z7add_onePi

.visible .entry _Z7add_onePi(
	.param .u64 .ptr .align 1 _Z7add_onePi_param_0
)
{
	.reg .b32 	%r<7>;
	.reg .b64 	%rd<5>;

	ld.param.u64 	%rd1, [_Z7add_onePi_param_0];
	cvta.to.global.u64 	%rd2, %rd1;
	mov.u32 	%r1, %ctaid.x;
	mov.u32 	%r2, %ntid.x;
	mov.u32 	%r3, %tid.x;
	mad.lo.s32 	%r4, %r1, %r2, %r3;
	mul.wide.s32 	%rd3, %r4, 4;
	add.s64 	%rd4, %rd2, %rd3;
	ld.global.u32 	%r5, [%rd4];
	add.s32 	%r6, %r5, 1;
	st.global.u32 	[%rd4], %r6;
	ret;

}


// ===== COMPILED SASS (sm_100) =====

	.target	sm_100

	.elftype	@"ET_EXEC"


//--------------------- .note.nv.tkinfo           --------------------------
	.section	.note.nv.tkinfo,"",@"SHT_NOTE"
	.sectionflags	@"SHF_NOTE_NV_TKINFO"
	.tkinfo
        /*0018*/ 	.word	0x00000002
        /*0030*/ 	.string	""
        /*0030*/ 	.string	"ptxas"
        /*0030*/ 	.string	"Cuda compilation tools, release 13.0, V13.0.88"
        /*0030*/ 	.string	"Build cuda_13.0.r13.0/compiler.36424714_0"
        /*0030*/ 	.string	"-arch sm_100 -m 64 "



//--------------------- .note.nv.cuinfo           --------------------------
	.section	.note.nv.cuinfo,"",@"SHT_NOTE"
	.sectionflags	@"SHF_NOTE_NV_CUINFO"
        /*0018*/ 	.short	0x0002
        /*001a*/ 	.short	0x0064
        /*001c*/ 	.short	0x0082
	.zero		2


//--------------------- .nv.info                  --------------------------
	.section	.nv.info,"",@"SHT_CUDA_INFO"
	.align	4


	//----- nvinfo : EIATTR_REGCOUNT
	.align		4
        /*0000*/ 	.byte	0x04, 0x2f
        /*0002*/ 	.short	(.L_1 - .L_0)
	.align		4
.L_0:
        /*0004*/ 	.word	index@(_Z7add_onePi)
        /*0008*/ 	.word	0x00000008


	//----- nvinfo : EIATTR_FRAME_SIZE
	.align		4
.L_1:
        /*000c*/ 	.byte	0x04, 0x11
        /*000e*/ 	.short	(.L_3 - .L_2)
	.align		4
.L_2:
        /*0010*/ 	.word	index@(_Z7add_onePi)
        /*0014*/ 	.word	0x00000000


	//----- nvinfo : EIATTR_MIN_STACK_SIZE
	.align		4
.L_3:
        /*0018*/ 	.byte	0x04, 0x12
        /*001a*/ 	.short	(.L_5 - .L_4)
	.align		4
.L_4:
        /*001c*/ 	.word	index@(_Z7add_onePi)
        /*0020*/ 	.word	0x00000000
.L_5:


//--------------------- .nv.compat                --------------------------
	.section	.nv.compat,"",@"SHT_CUDA_COMPAT_INFO"
	.align	4
        /*0000*/ 	.byte	0x02, 0x09, 0x00, 0x00, 0x02, 0x02, 0x01, 0x00, 0x02, 0x05, 0x05, 0x00, 0x03, 0x07, 0x01, 0x01
        /*0010*/ 	.byte	0x02, 0x03, 0x00, 0x00, 0x02, 0x06, 0x01, 0x00, 0x04, 0x0b, 0x08, 0x00, 0x09, 0x00, 0x00, 0x00
        /*0020*/ 	.byte	0x00, 0x00, 0x00, 0x00


//--------------------- .nv.info._Z7add_onePi     --------------------------
	.section	.nv.info._Z7add_onePi,"",@"SHT_CUDA_INFO"
	.sectionflags	@""
	.align	4


	//----- nvinfo : EIATTR_CUDA_API_VERSION
	.align		4
        /*0000*/ 	.byte	0x04, 0x37
        /*0002*/ 	.short	(.L_7 - .L_6)
.L_6:
        /*0004*/ 	.word	0x00000082


	//----- nvinfo : EIATTR_KPARAM_INFO
	.align		4
.L_7:
        /*0008*/ 	.byte	0x04, 0x17
        /*000a*/ 	.short	(.L_9 - .L_8)
.L_8:
        /*000c*/ 	.word	0x00000000
        /*0010*/ 	.short	0x0000
        /*0012*/ 	.short	0x0000
        /*0014*/ 	.byte	0x00, 0xf5, 0x21, 0x00


	//----- nvinfo : EIATTR_SPARSE_MMA_MASK
	.align		4
.L_9:
        /*0018*/ 	.byte	0x03, 0x50
        /*001a*/ 	.short	0x0000


	//----- nvinfo : EIATTR_MAXREG_COUNT
	.align		4
        /*001c*/ 	.byte	0x03, 0x1b
        /*001e*/ 	.short	0x00ff


	//----- nvinfo : EIATTR_MERCURY_ISA_VERSION
	.align		4
        /*0020*/ 	.byte	0x03, 0x5f
        /*0022*/ 	.short	0x0101


	//----- nvinfo : EIATTR_VRC_CTA_INIT_COUNT
	.align		4
        /*0024*/ 	.byte	0x02, 0x4a
	.zero		1
	.zero		1


	//----- nvinfo : EIATTR_EXIT_INSTR_OFFSETS
	.align		4
        /*0028*/ 	.byte	0x04, 0x1c
        /*002a*/ 	.short	(.L_11 - .L_10)


	//   ....[0]....
.L_10:
        /*002c*/ 	.word	0x000000b0


	//----- nvinfo : EIATTR_CBANK_PARAM_SIZE
	.align		4
.L_11:
        /*0030*/ 	.byte	0x03, 0x19
        /*0032*/ 	.short	0x0008


	//----- nvinfo : EIATTR_PARAM_CBANK
	.align		4
        /*0034*/ 	.byte	0x04, 0x0a
        /*0036*/ 	.short	(.L_13 - .L_12)
	.align		4
.L_12:
        /*0038*/ 	.word	index@(.nv.constant0._Z7add_onePi)
        /*003c*/ 	.short	0x0380
        /*003e*/ 	.short	0x0008


	//----- nvinfo : EIATTR_SW_WAR
	.align		4
.L_13:
        /*0040*/ 	.byte	0x04, 0x36
        /*0042*/ 	.short	(.L_15 - .L_14)
.L_14:
        /*0044*/ 	.word	0x00000008
.L_15:


//--------------------- .nv.callgraph             --------------------------
	.section	.nv.callgraph,"",@"SHT_CUDA_CALLGRAPH"
	.align	4
	.sectionentsize	8
	.align		4
        /*0000*/ 	.word	0x00000000
	.align		4
        /*0004*/ 	.word	0xffffffff
	.align		4
        /*0008*/ 	.word	0x00000000
	.align		4
        /*000c*/ 	.word	0xfffffffe
	.align		4
        /*0010*/ 	.word	0x00000000
	.align		4
        /*0014*/ 	.word	0xfffffffd
	.align		4
        /*0018*/ 	.word	0x00000000
	.align		4
        /*001c*/ 	.word	0xfffffffc


//--------------------- .text._Z7add_onePi        --------------------------
	.section	.text._Z7add_onePi,"ax",@progbits
	.align	128
        .global         _Z7add_onePi
        .type           _Z7add_onePi,@function
        .size           _Z7add_onePi,(.L_x_1 - _Z7add_onePi)
        .other          _Z7add_onePi,@"STO_CUDA_ENTRY STV_DEFAULT"
_Z7add_onePi:
.text._Z7add_onePi:
[----:B------:R-:W-:Y:S01]  /*0000*/  LDC R1, c[0x0][0x37c] ;  /* 0x0000df00ff017b82 */ /* 0x000fe20000000800 */
[----:B------:R-:W0:Y:S07]  /*0010*/  S2R R0, SR_TID.X ;  /* 0x0000000000007919 */ /* 0x000e2e0000002100 */
[----:B------:R-:W0:Y:S01]  /*0020*/  S2UR UR6, SR_CTAID.X ;  /* 0x00000000000679c3 */ /* 0x000e220000002500 */
[----:B------:R-:W1:Y:S07]  /*0030*/  LDCU.64 UR4, c[0x0][0x358] ;  /* 0x00006b00ff0477ac */ /* 0x000e6e0008000a00 */
[----:B------:R-:W0:Y:S08]  /*0040*/  LDC R5, c[0x0][0x360] ;  /* 0x0000d800ff057b82 */ /* 0x000e300000000800 */
[----:B------:R-:W2:Y:S01]  /*0050*/  LDC.64 R2, c[0x0][0x380] ;  /* 0x0000e000ff027b82 */ /* 0x000ea20000000a00 */
[----:B0-----:R-:W-:-:S04]  /*0060*/  IMAD R5, R5, UR6, R0 ;  /* 0x0000000605057c24 */ /* 0x001fc8000f8e0200 */
[----:B--2---:R-:W-:-:S05]  /*0070*/  IMAD.WIDE R2, R5, 0x4, R2 ;  /* 0x0000000405027825 */ /* 0x004fca00078e0202 */
[----:B-1----:R-:W2:Y:S02]  /*0080*/  LDG.E R0, desc[UR4][R2.64] ;  /* 0x0000000402007981 */ /* 0x002ea4000c1e1900 */
[----:B--2---:R-:W-:-:S05]  /*0090*/  IADD3 R5, PT, PT, R0, 0x1, RZ ;  /* 0x0000000100057810 */ /* 0x004fca0007ffe0ff */
[----:B------:R-:W-:Y:S01]  /*00a0*/  STG.E desc[UR4][R2.64], R5 ;  /* 0x0000000502007986 */ /* 0x000fe2000c101904 */
[----:B------:R-:W-:Y:S05]  /*00b0*/  EXIT ;  /* 0x000000000000794d */ /* 0x000fea0003800000 */
.L_x_0:
[----:B------:R-:W-:-:S00]  /*00c0*/  BRA `(.L_x_0) ;  /* 0xfffffffc00fc7947 */ /* 0x000fc0000383ffff */
[----:B------:R-:W-:-:S00]  /*00d0*/  NOP ;  /* 0x0000000000007918 */ /* 0x000fc00000000000 */
        /* <DEDUP_REMOVED lines=10> */
.L_x_1:


//--------------------- .nv.shared.reserved.0     --------------------------
	.section	.nv.shared.reserved.0,"aw",@nobits
	.weak		__nv_reservedSMEM_offset_0_alias
	.size		__nv_reservedSMEM_offset_0_alias, 0, 64
	.other		__nv_reservedSMEM_offset_0_alias,@"STO_CUDA_RESERVED_SHARED STV_DEFAULT"
__nv_reservedSMEM_offset_0_alias:
	.zero		0
	.zero		64


//--------------------- .nv.constant0._Z7add_onePi --------------------------
	.section	.nv.constant0._Z7add_onePi,"a",@progbits
	.sectionflags	@""
	.align	4
.nv.constant0._Z7add_onePi:
	.zero		904


//--------------------- SYMBOLS --------------------------

	.type		.nv.reservedSmem.offset0,@object
	.size		.nv.reservedSmem.offset0,0x4
